	.headerflags	@"EF_CUDA_TEXMODE_UNIFIED EF_CUDA_64BIT_ADDRESS EF_CUDA_ACCELERATORS EF_CUDA_SM90 EF_CUDA_VIRTUAL_SM(EF_CUDA_SM90)"
	.elftype	@"ET_EXEC"


//--------------------- .nv.info                  --------------------------
	.section	.nv.info,"",@"SHT_CUDA_INFO"
	.align	4


	//----- nvinfo : EIATTR_REGCOUNT
	.align		4
        /*0000*/ 	.byte	0x04, 0x2f
        /*0002*/ 	.short	(.L_1 - .L_0)
	.align		4
.L_0:
        /*0004*/ 	.word	index@(triton_poi_fused_avg_pool2d_49)
        /*0008*/ 	.word	0x00000020


	//----- nvinfo : EIATTR_MIN_STACK_SIZE
	.align		4
.L_1:
        /*000c*/ 	.byte	0x04, 0x12
        /*000e*/ 	.short	(.L_3 - .L_2)
	.align		4
.L_2:
        /*0010*/ 	.word	index@(triton_poi_fused_avg_pool2d_49)
        /*0014*/ 	.word	0x00000000


	//----- nvinfo : EIATTR_FRAME_SIZE
	.align		4
.L_3:
        /*0018*/ 	.byte	0x04, 0x11
        /*001a*/ 	.short	(.L_5 - .L_4)
	.align		4
.L_4:
        /*001c*/ 	.word	index@(triton_poi_fused_avg_pool2d_49)
        /*0020*/ 	.word	0x00000000


	//----- nvinfo : EIATTR_MIN_STACK_SIZE
	.align		4
.L_5:
        /*0024*/ 	.byte	0x04, 0x12
        /*0026*/ 	.short	(.L_7 - .L_6)
	.align		4
.L_6:
        /*0028*/ 	.word	index@(triton_poi_fused_avg_pool2d_49)
        /*002c*/ 	.word	0x00000000
.L_7:


//--------------------- .nv.info.triton_poi_fused_avg_pool2d_49 --------------------------
	.section	.nv.info.triton_poi_fused_avg_pool2d_49,"",@"SHT_CUDA_INFO"
	.sectionflags	@""
	.align	4


	//----- nvinfo : EIATTR_CUDA_API_VERSION
	.align		4
        /*0000*/ 	.byte	0x04, 0x37
        /*0002*/ 	.short	(.L_9 - .L_8)
.L_8:
        /*0004*/ 	.word	0x0000007c


	//----- nvinfo : EIATTR_KPARAM_INFO
	.align		4
.L_9:
        /*0008*/ 	.byte	0x04, 0x17
        /*000a*/ 	.short	(.L_11 - .L_10)
.L_10:
        /*000c*/ 	.word	0x00000000
        /*0010*/ 	.short	0x0002
        /*0012*/ 	.short	0x0010
        /*0014*/ 	.byte	0x00, 0xf0, 0x11, 0x00


	//----- nvinfo : EIATTR_KPARAM_INFO
	.align		4
.L_11:
        /*0018*/ 	.byte	0x04, 0x17
        /*001a*/ 	.short	(.L_13 - .L_12)
.L_12:
        /*001c*/ 	.word	0x00000000
        /*0020*/ 	.short	0x0001
        /*0022*/ 	.short	0x0008
        /*0024*/ 	.byte	0x00, 0xf4, 0x21, 0x00


	//----- nvinfo : EIATTR_KPARAM_INFO
	.align		4
.L_13:
        /*0028*/ 	.byte	0x04, 0x17
        /*002a*/ 	.short	(.L_15 - .L_14)
.L_14:
        /*002c*/ 	.word	0x00000000
        /*0030*/ 	.short	0x0000
        /*0032*/ 	.short	0x0000
        /*0034*/ 	.byte	0x00, 0xf4, 0x21, 0x00


	//----- nvinfo : EIATTR_SPARSE_MMA_MASK
	.align		4
.L_15:
        /*0038*/ 	.byte	0x03, 0x50
        /*003a*/ 	.short	0x0000


	//----- nvinfo : EIATTR_MAXREG_COUNT
	.align		4
        /*003c*/ 	.byte	0x03, 0x1b
        /*003e*/ 	.short	0x00ff


	//----- nvinfo : EIATTR_EXIT_INSTR_OFFSETS
	.align		4
        /*0040*/ 	.byte	0x04, 0x1c
        /*0042*/ 	.short	(.L_17 - .L_16)


	//   ....[0]....
.L_16:
        /*0044*/ 	.word	0x000017a0


	//----- nvinfo : EIATTR_REQNTID
	.align		4
.L_17:
        /*0048*/ 	.byte	0x04, 0x10
        /*004a*/ 	.short	(.L_19 - .L_18)
.L_18:
        /*004c*/ 	.word	0x00000080
        /*0050*/ 	.word	0x00000001
        /*0054*/ 	.word	0x00000001


	//----- nvinfo : EIATTR_CBANK_PARAM_SIZE
	.align		4
.L_19:
        /*0058*/ 	.byte	0x03, 0x19
        /*005a*/ 	.short	0x0014


	//----- nvinfo : EIATTR_PARAM_CBANK
	.align		4
        /*005c*/ 	.byte	0x04, 0x0a
        /*005e*/ 	.short	(.L_21 - .L_20)
	.align		4
.L_20:
        /*0060*/ 	.word	index@(.nv.constant0.triton_poi_fused_avg_pool2d_49)
        /*0064*/ 	.short	0x0210
        /*0066*/ 	.short	0x0014


	//----- nvinfo : EIATTR_SW_WAR
	.align		4
.L_21:
        /*0068*/ 	.byte	0x04, 0x36
        /*006a*/ 	.short	(.L_23 - .L_22)
.L_22:
        /*006c*/ 	.word	0x00000008
.L_23:


//--------------------- .nv.callgraph             --------------------------
	.section	.nv.callgraph,"",@"SHT_CUDA_CALLGRAPH"
	.align	4
	.sectionentsize	8
	.align		4
        /*0000*/ 	.word	0x00000000
	.align		4
        /*0004*/ 	.word	0xffffffff
	.align		4
        /*0008*/ 	.word	0x00000000
	.align		4
        /*000c*/ 	.word	0xfffffffe
	.align		4
        /*0010*/ 	.word	0x00000000
	.align		4
        /*0014*/ 	.word	0xfffffffd
	.align		4
        /*0018*/ 	.word	0x00000000
	.align		4
        /*001c*/ 	.word	0xfffffffc


//--------------------- .text.triton_poi_fused_avg_pool2d_49 --------------------------
	.section	.text.triton_poi_fused_avg_pool2d_49,"ax",@progbits
	.align	128
        .global         triton_poi_fused_avg_pool2d_49
        .type           triton_poi_fused_avg_pool2d_49,@function
        .size           triton_poi_fused_avg_pool2d_49,(.L_x_1 - triton_poi_fused_avg_pool2d_49)
        .other          triton_poi_fused_avg_pool2d_49,@"STO_CUDA_ENTRY STV_DEFAULT"
triton_poi_fused_avg_pool2d_49:
.text.triton_poi_fused_avg_pool2d_49:
[----:B------:R-:W-:Y:S01]  /*0000*/  LDC R1, c[0x0][0x28] ;  /* 0x00000a00ff017b82 */ /* 0x000fe20000000800 */
[----:B------:R-:W1:Y:S07]  /*0010*/  S2R R0, SR_TID.X ;  /* 0x0000000000007919 */ /* 0x000e6e0000002100 */
[----:B------:R-:W2:Y:S01]  /*0020*/  LDC.64 R24, c[0x0][0x210] ;  /* 0x00008400ff187b82 */ /* 0x000ea20000000a00 */
[----:B------:R-:W-:Y:S01]  /*0030*/  ULDC.64 UR4, c[0x0][0x208] ;  /* 0x0000820000047ab9 */ /* 0x000fe20000000a00 */
[----:B------:R-:W3:Y:S01]  /*0040*/  S2R R3, SR_CTAID.X ;  /* 0x0000000000037919 */ /* 0x000ee20000002500 */
[----:B-1----:R-:W-:-:S05]  /*0050*/  IMAD.SHL.U32 R0, R0, 0x4, RZ ;  /* 0x0000000400007824 */ /* 0x002fca00078e00ff */
[----:B------:R-:W-:-:S05]  /*0060*/  LOP3.LUT R0, R0, 0x1fc, RZ, 0xc0, !PT ;  /* 0x000001fc00007812 */ /* 0x000fca00078ec0ff */
[----:B---3--:R-:W-:-:S04]  /*0070*/  IMAD R22, R3, 0x400, R0 ;  /* 0x0000040003167824 */ /* 0x008fc800078e0200 */
[----:B------:R-:W-:-:S04]  /*0080*/  IMAD.HI R20, R22, 0x66666667, RZ ;  /* 0x6666666716147827 */ /* 0x000fc800078e02ff */
[C---:B------:R-:W-:Y:S01]  /*0090*/  VIADD R0, R22.reuse, 0x200 ;  /* 0x0000020016007836 */ /* 0x040fe20000000000 */
[----:B------:R-:W-:Y:S01]  /*00a0*/  SHF.R.U32.HI R3, RZ, 0x1f, R20 ;  /* 0x0000001fff037819 */ /* 0x000fe20000011614 */
[----:B------:R-:W-:Y:S02]  /*00b0*/  VIADD R15, R22, 0xffffd300 ;  /* 0xffffd300160f7836 */ /* 0x000fe40000000000 */
[----:B------:R-:W-:Y:S01]  /*00c0*/  IMAD.HI R4, R0, 0x66666667, RZ ;  /* 0x6666666700047827 */ /* 0x000fe200078e02ff */
[CC--:B------:R-:W-:Y:S02]  /*00d0*/  LEA.HI.SX32 R2, R20.reuse, R3.reuse, 0x17 ;  /* 0x0000000314027211 */ /* 0x0c0fe400078fbaff */
[----:B------:R-:W-:Y:S01]  /*00e0*/  LEA.HI.SX32 R20, R20, R3, 0x14 ;  /* 0x0000000314147211 */ /* 0x000fe200078fa2ff */
[----:B------:R-:W-:Y:S01]  /*00f0*/  VIADD R29, R22, 0xffffd800 ;  /* 0xffffd800161d7836 */ /* 0x000fe20000000000 */
[----:B------:R-:W-:Y:S01]  /*0100*/  LEA.HI R3, R2, R2, RZ, 0x3 ;  /* 0x0000000202037211 */ /* 0x000fe200078f18ff */
[----:B--2---:R-:W-:Y:S01]  /*0110*/  IMAD.WIDE R14, R15, 0x4, R24 ;  /* 0x000000040f0e7825 */ /* 0x004fe200078e0218 */
[----:B------:R-:W-:-:S02]  /*0120*/  SHF.R.U32.HI R7, RZ, 0x1f, R4 ;  /* 0x0000001fff077819 */ /* 0x000fc40000011604 */
[----:B------:R-:W-:Y:S02]  /*0130*/  LOP3.LUT R3, R3, 0xfffffff8, RZ, 0xc0, !PT ;  /* 0xfffffff803037812 */ /* 0x000fe400078ec0ff */
[----:B------:R-:W-:Y:S02]  /*0140*/  LEA.HI R0, R20, R20, RZ, 0x3 ;  /* 0x0000001414007211 */ /* 0x000fe400078f18ff */
[-C--:B------:R-:W-:Y:S01]  /*0150*/  LEA.HI.SX32 R21, R4, R7.reuse, 0x14 ;  /* 0x0000000704157211 */ /* 0x080fe200078fa2ff */
[----:B------:R-:W-:Y:S01]  /*0160*/  IMAD.IADD R3, R2, 0x1, -R3 ;  /* 0x0000000102037824 */ /* 0x000fe200078e0a03 */
[----:B------:R-:W-:Y:S02]  /*0170*/  LEA.HI.SX32 R2, R4, R7, 0x17 ;  /* 0x0000000704027211 */ /* 0x000fe400078fbaff */
[----:B------:R-:W-:Y:S02]  /*0180*/  CS2R R6, SRZ ;  /* 0x0000000000067805 */ /* 0x000fe4000001ff00 */
[----:B------:R-:W-:-:S02]  /*0190*/  LOP3.LUT R5, R0, 0xfffffff8, RZ, 0xc0, !PT ;  /* 0xfffffff800057812 */ /* 0x000fc400078ec0ff */
[----:B------:R-:W-:Y:S02]  /*01a0*/  LEA.HI R8, R2, R2, RZ, 0x3 ;  /* 0x0000000202087211 */ /* 0x000fe400078f18ff */
[----:B------:R-:W-:Y:S01]  /*01b0*/  LEA.HI R10, R21, R21, RZ, 0x3 ;  /* 0x00000015150a7211 */ /* 0x000fe200078f18ff */
[----:B------:R-:W-:Y:S01]  /*01c0*/  IMAD.IADD R0, R20, 0x1, -R5 ;  /* 0x0000000114007824 */ /* 0x000fe200078e0a05 */
[----:B------:R-:W-:Y:S02]  /*01d0*/  LOP3.LUT R9, R8, 0xfffffff8, RZ, 0xc0, !PT ;  /* 0xfffffff808097812 */ /* 0x000fe400078ec0ff */
[----:B------:R-:W-:Y:S02]  /*01e0*/  CS2R R4, SRZ ;  /* 0x0000000000047805 */ /* 0x000fe4000001ff00 */
[C---:B------:R-:W-:Y:S02]  /*01f0*/  ISETP.GT.AND P1, PT, R3.reuse, RZ, PT ;  /* 0x000000ff0300720c */ /* 0x040fe40003f24270 */
[----:B------:R-:W-:Y:S01]  /*0200*/  ISETP.GT.AND P2, PT, R3, -0x1, PT ;  /* 0xffffffff0300780c */ /* 0x000fe20003f44270 */
[----:B------:R-:W-:Y:S01]  /*0210*/  IMAD.IADD R2, R2, 0x1, -R9 ;  /* 0x0000000102027824 */ /* 0x000fe200078e0a09 */
[----:B------:R-:W-:-:S02]  /*0220*/  LOP3.LUT R10, R10, 0xfffffff8, RZ, 0xc0, !PT ;  /* 0xfffffff80a0a7812 */ /* 0x000fc400078ec0ff */
[C---:B------:R-:W-:Y:S02]  /*0230*/  ISETP.GT.AND P5, PT, R0.reuse, RZ, P1 ;  /* 0x000000ff0000720c */ /* 0x040fe40000fa4270 */
[----:B------:R-:W-:Y:S01]  /*0240*/  ISETP.GT.AND P2, PT, R0, RZ, P2 ;  /* 0x000000ff0000720c */ /* 0x000fe20001744270 */
[----:B------:R-:W-:Y:S01]  /*0250*/  IMAD.IADD R21, R21, 0x1, -R10 ;  /* 0x0000000115157824 */ /* 0x000fe200078e0a0a */
[----:B------:R-:W-:Y:S02]  /*0260*/  ISETP.GT.AND P0, PT, R2, RZ, PT ;  /* 0x000000ff0200720c */ /* 0x000fe40003f04270 */
[----:B------:R-:W-:Y:S02]  /*0270*/  CS2R R8, SRZ ;  /* 0x0000000000087805 */ /* 0x000fe4000001ff00 */
[----:B------:R-:W-:Y:S01]  /*0280*/  CS2R R10, SRZ ;  /* 0x00000000000a7805 */ /* 0x000fe2000001ff00 */
[----:B------:R-:W-:Y:S01]  /*0290*/  IMAD.WIDE R28, R29, 0x4, R24 ;  /* 0x000000041d1c7825 */ /* 0x000fe200078e0218 */
[----:B------:R-:W-:-:S02]  /*02a0*/  ISETP.GT.AND P4, PT, R21, RZ, P0 ;  /* 0x000000ff1500720c */ /* 0x000fc40000784270 */
[----:B------:R-:W-:Y:S01]  /*02b0*/  ISETP.GT.AND P3, PT, R2, -0x1, PT ;  /* 0xffffffff0200780c */ /* 0x000fe20003f64270 */
[C---:B------:R-:W-:Y:S01]  /*02c0*/  VIADD R27, R22.reuse, 0xffffd500 ;  /* 0xffffd500161b7836 */ /* 0x040fe20000000000 */
[----:B------:R-:W-:Y:S01]  /*02d0*/  CS2R R12, SRZ ;  /* 0x00000000000c7805 */ /* 0x000fe2000001ff00 */
[----:B------:R1:W2:Y:S01]  /*02e0*/  @P5 LDG.E.128 R4, desc[UR4][R14.64] ;  /* 0x000000040e045981 */ /* 0x0002a2000c1e1d00 */
[----:B------:R-:W-:Y:S01]  /*02f0*/  ISETP.GT.AND P3, PT, R21, RZ, P3 ;  /* 0x000000ff1500720c */ /* 0x000fe20001f64270 */
[----:B------:R-:W-:Y:S02]  /*0300*/  IMAD.WIDE R26, R27, 0x4, R24 ;  /* 0x000000041b1a7825 */ /* 0x000fe400078e0218 */
[----:B------:R-:W3:Y:S02]  /*0310*/  @P2 LDG.E.128 R8, desc[UR4][R28.64] ;  /* 0x000000041c082981 */ /* 0x000ee4000c1e1d00 */
[----:B------:R-:W-:Y:S01]  /*0320*/  VIADD R23, R22, 0xffffda00 ;  /* 0xffffda0016177836 */ /* 0x000fe20000000000 */
[----:B-1----:R-:W-:-:S02]  /*0330*/  CS2R R14, SRZ ;  /* 0x00000000000e7805 */ /* 0x002fc4000001ff00 */
[----:B------:R-:W-:Y:S02]  /*0340*/  CS2R R16, SRZ ;  /* 0x0000000000107805 */ /* 0x000fe4000001ff00 */
[----:B------:R-:W-:Y:S02]  /*0350*/  CS2R R18, SRZ ;  /* 0x0000000000127805 */ /* 0x000fe4000001ff00 */
[----:B------:R1:W4:Y:S02]  /*0360*/  @P4 LDG.E.128 R12, desc[UR4][R26.64] ;  /* 0x000000041a0c4981 */ /* 0x000324000c1e1d00 */
[----:B-1----:R-:W-:-:S05]  /*0370*/  IMAD.WIDE R26, R23, 0x4, R24 ;  /* 0x00000004171a7825 */ /* 0x002fca00078e0218 */
[----:B------:R-:W5:Y:S01]  /*0380*/  @P3 LDG.E.128 R16, desc[UR4][R26.64] ;  /* 0x000000041a103981 */ /* 0x000f62000c1e1d00 */
[----:B--2---:R-:W-:Y:S02]  /*0390*/  SEL R4, R4, RZ, P5 ;  /* 0x000000ff04047207 */ /* 0x004fe40002800000 */
[----:B---3--:R-:W-:-:S05]  /*03a0*/  SEL R23, R8, RZ, P2 ;  /* 0x000000ff08177207 */ /* 0x008fca0001000000 */
[----:B------:R-:W-:Y:S01]  /*03b0*/  FADD R8, R4, R23 ;  /* 0x0000001704087221 */ /* 0x000fe20000000000 */
[----:B------:R-:W-:Y:S01]  /*03c0*/  VIADD R23, R3, 0x1 ;  /* 0x0000000103177836 */ /* 0x000fe20000000000 */
[----:B------:R-:W-:Y:S02]  /*03d0*/  SEL R29, R10, RZ, P2 ;  /* 0x000000ff0a1d7207 */ /* 0x000fe40001000000 */
[----:B------:R-:W-:Y:S02]  /*03e0*/  SEL R4, R9, RZ, P2 ;  /* 0x000000ff09047207 */ /* 0x000fe40001000000 */
[----:B------:R-:W-:Y:S02]  /*03f0*/  SEL R10, R11, RZ, P2 ;  /* 0x000000ff0b0a7207 */ /* 0x000fe40001000000 */
[----:B------:R-:W-:Y:S02]  /*0400*/  ISETP.GE.U32.AND P2, PT, R23, 0x8, PT ;  /* 0x000000081700780c */ /* 0x000fe40003f46070 */
[----:B----4-:R-:W-:-:S02]  /*0410*/  SEL R11, R12, RZ, P4 ;  /* 0x000000ff0c0b7207 */ /* 0x010fc40002000000 */
[----:B------:R-:W-:Y:S02]  /*0420*/  SEL R5, R5, RZ, P5 ;  /* 0x000000ff05057207 */ /* 0x000fe40002800000 */
[----:B------:R-:W-:Y:S02]  /*0430*/  SEL R6, R6, RZ, P5 ;  /* 0x000000ff06067207 */ /* 0x000fe40002800000 */
[----:B------:R-:W-:Y:S02]  /*0440*/  SEL R7, R7, RZ, P5 ;  /* 0x000000ff07077207 */ /* 0x000fe40002800000 */
[----:B------:R-:W-:Y:S02]  /*0450*/  ISETP.GT.AND P5, PT, R0, RZ, !P2 ;  /* 0x000000ff0000720c */ /* 0x000fe400057a4270 */
[----:B-----5:R-:W-:Y:S01]  /*0460*/  SEL R26, R16, RZ, P3 ;  /* 0x000000ff101a7207 */ /* 0x020fe20001800000 */
[----:B------:R-:W-:Y:S01]  /*0470*/  FADD R9, R5, R4 ;  /* 0x0000000405097221 */ /* 0x000fe20000000000 */
[----:B------:R-:W-:-:S03]  /*0480*/  FADD R27, R6, R29 ;  /* 0x0000001d061b7221 */ /* 0x000fc60000000000 */
[----:B------:R-:W-:Y:S01]  /*0490*/  FADD R26, R11, R26 ;  /* 0x0000001a0b1a7221 */ /* 0x000fe20000000000 */
[----:B------:R-:W-:Y:S02]  /*04a0*/  VIADD R11, R22, 0xffffdd00 ;  /* 0xffffdd00160b7836 */ /* 0x000fe40000000000 */
[----:B------:R-:W-:Y:S01]  /*04b0*/  FADD R16, R7, R10 ;  /* 0x0000000a07107221 */ /* 0x000fe20000000000 */
[----:B------:R-:W-:Y:S02]  /*04c0*/  CS2R R4, SRZ ;  /* 0x0000000000047805 */ /* 0x000fe4000001ff00 */
[----:B------:R-:W-:Y:S01]  /*04d0*/  CS2R R6, SRZ ;  /* 0x0000000000067805 */ /* 0x000fe2000001ff00 */
[----:B------:R-:W-:-:S05]  /*04e0*/  IMAD.WIDE R10, R11, 0x4, R24 ;  /* 0x000000040b0a7825 */ /* 0x000fca00078e0218 */
[----:B------:R1:W2:Y:S01]  /*04f0*/  @P5 LDG.E.128 R4, desc[UR4][R10.64] ;  /* 0x000000040a045981 */ /* 0x0002a2000c1e1d00 */
[----:B------:R-:W-:Y:S02]  /*0500*/  SEL R12, R13, RZ, P4 ;  /* 0x000000ff0d0c7207 */ /* 0x000fe40002000000 */
[----:B------:R-:W-:-:S05]  /*0510*/  SEL R13, R17, RZ, P3 ;  /* 0x000000ff110d7207 */ /* 0x000fca0001800000 */
[----:B------:R-:W-:Y:S01]  /*0520*/  FADD R13, R12, R13 ;  /* 0x0000000d0c0d7221 */ /* 0x000fe20000000000 */
[----:B------:R-:W-:Y:S01]  /*0530*/  VIADD R12, R2, 0x1 ;  /* 0x00000001020c7836 */ /* 0x000fe20000000000 */
[----:B------:R-:W-:Y:S02]  /*0540*/  SEL R17, R14, RZ, P4 ;  /* 0x000000ff0e117207 */ /* 0x000fe40002000000 */
[----:B------:R-:W-:Y:S02]  /*0550*/  SEL R28, R15, RZ, P4 ;  /* 0x000000ff0f1c7207 */ /* 0x000fe40002000000 */
[----:B------:R-:W-:Y:S02]  /*0560*/  SEL R14, R18, RZ, P3 ;  /* 0x000000ff120e7207 */ /* 0x000fe40001800000 */
[----:B------:R-:W-:Y:S02]  /*0570*/  SEL R15, R19, RZ, P3 ;  /* 0x000000ff130f7207 */ /* 0x000fe40001800000 */
[----:B------:R-:W-:-:S04]  /*0580*/  ISETP.GE.U32.AND P3, PT, R12, 0x8, PT ;  /* 0x000000080c00780c */ /* 0x000fc80003f66070 */
[----:B------:R-:W-:Y:S01]  /*0590*/  ISETP.GT.AND P4, PT, R21, RZ, !P3 ;  /* 0x000000ff1500720c */ /* 0x000fe20005f84270 */
[----:B------:R-:W-:Y:S01]  /*05a0*/  FADD R14, R17, R14 ;  /* 0x0000000e110e7221 */ /* 0x000fe20000000000 */
[----:B-1----:R-:W-:Y:S02]  /*05b0*/  CS2R R10, SRZ ;  /* 0x00000000000a7805 */ /* 0x002fe4000001ff00 */
[----:B--2---:R-:W-:Y:S02]  /*05c0*/  SEL R19, R4, RZ, P5 ;  /* 0x000000ff04137207 */ /* 0x004fe40002800000 */
[----:B------:R-:W-:Y:S01]  /*05d0*/  SEL R4, R5, RZ, P5 ;  /* 0x000000ff05047207 */ /* 0x000fe20002800000 */
[----:B------:R-:W-:Y:S02]  /*05e0*/  VIADD R5, R22, 0xffffdf00 ;  /* 0xffffdf0016057836 */ /* 0x000fe40000000000 */
[----:B------:R-:W-:Y:S02]  /*05f0*/  FADD R18, R8, R19 ;  /* 0x0000001308127221 */ /* 0x000fe40000000000 */
[----:B------:R-:W-:Y:S01]  /*0600*/  FADD R17, R9, R4 ;  /* 0x0000000409117221 */ /* 0x000fe20000000000 */
[----:B------:R-:W-:Y:S01]  /*0610*/  CS2R R8, SRZ ;  /* 0x0000000000087805 */ /* 0x000fe2000001ff00 */
[----:B------:R-:W-:-:S05]  /*0620*/  IMAD.WIDE R4, R5, 0x4, R24 ;  /* 0x0000000405047825 */ /* 0x000fca00078e0218 */
[----:B------:R1:W2:Y:S01]  /*0630*/  @P4 LDG.E.128 R8, desc[UR4][R4.64] ;  /* 0x0000000404084981 */ /* 0x0002a2000c1e1d00 */
[----:B------:R-:W-:Y:S01]  /*0640*/  FADD R15, R28, R15 ;  /* 0x0000000f1c0f7221 */ /* 0x000fe20000000000 */
[----:B------:R-:W-:Y:S02]  /*0650*/  SEL R28, R6, RZ, P5 ;  /* 0x000000ff061c7207 */ /* 0x000fe40002800000 */
[----:B------:R-:W-:Y:S02]  /*0660*/  SEL R19, R7, RZ, P5 ;  /* 0x000000ff07137207 */ /* 0x000fe40002800000 */
[----:B------:R-:W-:Y:S02]  /*0670*/  ISETP.GT.AND P1, PT, R0, -0x1, P1 ;  /* 0xffffffff0000780c */ /* 0x000fe40000f24270 */
[----:B-1----:R-:W-:Y:S02]  /*0680*/  CS2R R4, SRZ ;  /* 0x0000000000047805 */ /* 0x002fe4000001ff00 */
[----:B--2---:R-:W-:-:S02]  /*0690*/  SEL R7, R8, RZ, P4 ;  /* 0x000000ff08077207 */ /* 0x004fc40002000000 */
        /* <DEDUP_REMOVED lines=10> */
[----:B------:R-:W-:-:S03]  /*0740*/  ISETP.GT.AND P0, PT, R21, -0x1, P0 ;  /* 0xffffffff1500780c */ /* 0x000fc60000704270 */
[----:B------:R-:W-:Y:S01]  /*0750*/  FADD R15, R15, R10 ;  /* 0x0000000a0f0f7221 */ /* 0x000fe20000000000 */
[----:B-1----:R-:W-:Y:S02]  /*0760*/  CS2R R8, SRZ ;  /* 0x0000000000087805 */ /* 0x002fe4000001ff00 */
[----:B--2---:R-:W-:Y:S02]  /*0770*/  SEL R11, R4, RZ, P1 ;  /* 0x000000ff040b7207 */ /* 0x004fe40000800000 */
[----:B------:R-:W-:Y:S01]  /*0780*/  SEL R4, R5, RZ, P1 ;  /* 0x000000ff05047207 */ /* 0x000fe20000800000 */
[----:B------:R-:W-:Y:S02]  /*0790*/  VIADD R5, R22, 0xfffffd00 ;  /* 0xfffffd0016057836 */ /* 0x000fe40000000000 */
[----:B------:R-:W-:Y:S01]  /*07a0*/  FADD R18, R18, R11 ;  /* 0x0000000b12127221 */ /* 0x000fe20000000000 */
[----:B------:R-:W-:Y:S01]  /*07b0*/  CS2R R10, SRZ ;  /* 0x00000000000a7805 */ /* 0x000fe2000001ff00 */
[----:B------:R-:W-:Y:S01]  /*07c0*/  FADD R17, R17, R4 ;  /* 0x0000000411117221 */ /* 0x000fe20000000000 */
[----:B------:R-:W-:-:S05]  /*07d0*/  IMAD.WIDE R4, R5, 0x4, R24 ;  /* 0x0000000405047825 */ /* 0x000fca00078e0218 */
[----:B------:R1:W2:Y:S01]  /*07e0*/  @P0 LDG.E.128 R8, desc[UR4][R4.64] ;  /* 0x0000000404080981 */ /* 0x0002a2000c1e1d00 */
[----:B------:R-:W-:Y:S01]  /*07f0*/  FADD R27, R27, R28 ;  /* 0x0000001c1b1b7221 */ /* 0x000fe20000000000 */
[----:B------:R-:W-:Y:S02]  /*0800*/  SEL R28, R6, RZ, P1 ;  /* 0x000000ff061c7207 */ /* 0x000fe40000800000 */
[----:B------:R-:W-:Y:S01]  /*0810*/  LOP3.LUT R6, R0, R3, RZ, 0xfc, !PT ;  /* 0x0000000300067212 */ /* 0x000fe200078efcff */
[----:B------:R-:W-:Y:S01]  /*0820*/  FADD R14, R14, R19 ;  /* 0x000000130e0e7221 */ /* 0x000fe20000000000 */
[----:B------:R-:W-:Y:S02]  /*0830*/  SEL R19, R7, RZ, P1 ;  /* 0x000000ff07137207 */ /* 0x000fe40000800000 */
[----:B------:R-:W-:Y:S01]  /*0840*/  ISETP.GT.AND P1, PT, R6, -0x1, PT ;  /* 0xffffffff0600780c */ /* 0x000fe20003f24270 */
[----:B------:R-:W-:Y:S01]  /*0850*/  FADD R27, R27, R28 ;  /* 0x0000001c1b1b7221 */ /* 0x000fe20000000000 */
[----:B-1----:R-:W-:Y:S01]  /*0860*/  CS2R R4, SRZ ;  /* 0x0000000000047805 */ /* 0x002fe2000001ff00 */
[----:B------:R-:W-:Y:S01]  /*0870*/  IMAD.WIDE R28, R22, 0x4, R24 ;  /* 0x00000004161c7825 */ /* 0x000fe200078e0218 */
[----:B--2---:R-:W-:-:S05]  /*0880*/  SEL R7, R8, RZ, P0 ;  /* 0x000000ff08077207 */ /* 0x004fca0000000000 */
[----:B------:R-:W-:Y:S01]  /*0890*/  FADD R26, R26, R7 ;  /* 0x000000071a1a7221 */ /* 0x000fe20000000000 */
[----:B------:R-:W-:-:S06]  /*08a0*/  CS2R R6, SRZ ;  /* 0x0000000000067805 */ /* 0x000fcc000001ff00 */
[----:B------:R-:W2:Y:S01]  /*08b0*/  @P1 LDG.E.128 R4, desc[UR4][R28.64] ;  /* 0x000000041c041981 */ /* 0x000ea2000c1e1d00 */
[----:B------:R-:W-:Y:S02]  /*08c0*/  SEL R8, R9, RZ, P0 ;  /* 0x000000ff09087207 */ /* 0x000fe40000000000 */
[----:B------:R-:W-:-:S03]  /*08d0*/  SEL R9, R10, RZ, P0 ;  /* 0x000000ff0a097207 */ /* 0x000fc60000000000 */
[----:B------:R-:W-:Y:S01]  /*08e0*/  FADD R13, R13, R8 ;  /* 0x000000080d0d7221 */ /* 0x000fe20000000000 */
[----:B------:R-:W-:Y:S01]  /*08f0*/  LOP3.LUT R8, R21, R2, RZ, 0xfc, !PT ;  /* 0x0000000215087212 */ /* 0x000fe200078efcff */
[----:B------:R-:W-:-:S03]  /*0900*/  FADD R14, R14, R9 ;  /* 0x000000090e0e7221 */ /* 0x000fc60000000000 */
[----:B------:R-:W-:Y:S02]  /*0910*/  ISETP.GT.AND P4, PT, R8, -0x1, PT ;  /* 0xffffffff0800780c */ /* 0x000fe40003f84270 */
[----:B------:R-:W-:Y:S02]  /*0920*/  SEL R8, R11, RZ, P0 ;  /* 0x000000ff0b087207 */ /* 0x000fe40000000000 */
[----:B------:R-:W-:-:S03]  /*0930*/  CS2R R10, SRZ ;  /* 0x00000000000a7805 */ /* 0x000fc6000001ff00 */
[----:B------:R-:W-:Y:S01]  /*0940*/  FADD R15, R15, R8 ;  /* 0x000000080f0f7221 */ /* 0x000fe20000000000 */
[----:B--2---:R-:W-:-:S05]  /*0950*/  SEL R9, R4, RZ, P1 ;  /* 0x000000ff04097207 */ /* 0x004fca0000800000 */
[----:B------:R-:W-:Y:S01]  /*0960*/  FADD R18, R18, R9 ;  /* 0x0000000912127221 */ /* 0x000fe20000000000 */
[----:B------:R-:W-:-:S06]  /*0970*/  CS2R R8, SRZ ;  /* 0x0000000000087805 */ /* 0x000fcc000001ff00 */
[----:B------:R-:W2:Y:S01]  /*0980*/  @P4 LDG.E.128 R8, desc[UR4][R28.64+0x800] ;  /* 0x000800041c084981 */ /* 0x000ea2000c1e1d00 */
[----:B------:R-:W-:Y:S02]  /*0990*/  SEL R4, R5, RZ, P1 ;  /* 0x000000ff05047207 */ /* 0x000fe40000800000 */
[----:B------:R-:W-:Y:S01]  /*09a0*/  ISETP.GT.AND P2, PT, R0, -0x1, !P2 ;  /* 0xffffffff0000780c */ /* 0x000fe20005744270 */
[----:B------:R-:W-:Y:S01]  /*09b0*/  FADD R16, R16, R19 ;  /* 0x0000001310107221 */ /* 0x000fe20000000000 */
[----:B------:R-:W-:Y:S01]  /*09c0*/  SEL R6, R6, RZ, P1 ;  /* 0x000000ff06067207 */ /* 0x000fe20000800000 */
[----:B------:R-:W-:Y:S01]  /*09d0*/  FADD R17, R17, R4 ;  /* 0x0000000411117221 */ /* 0x000fe20000000000 */
[----:B------:R-:W-:-:S03]  /*09e0*/  SEL R7, R7, RZ, P1 ;  /* 0x000000ff07077207 */ /* 0x000fc60000800000 */
[----:B------:R-:W-:Y:S02]  /*09f0*/  FADD R27, R27, R6 ;  /* 0x000000061b1b7221 */ /* 0x000fe40000000000 */
[----:B------:R-:W-:Y:S01]  /*0a00*/  FADD R16, R16, R7 ;  /* 0x0000000710107221 */ /* 0x000fe20000000000 */
[----:B------:R-:W-:Y:S02]  /*0a10*/  CS2R R6, SRZ ;  /* 0x0000000000067805 */ /* 0x000fe4000001ff00 */
[----:B--2---:R-:W-:Y:S02]  /*0a20*/  SEL R5, R8, RZ, P4 ;  /* 0x000000ff08057207 */ /* 0x004fe40002000000 */
[----:B------:R-:W-:Y:S01]  /*0a30*/  SEL R4, R9, RZ, P4 ;  /* 0x000000ff09047207 */ /* 0x000fe20002000000 */
[----:B------:R-:W-:Y:S02]  /*0a40*/  VIADD R9, R22, 0x500 ;  /* 0x0000050016097836 */ /* 0x000fe40000000000 */
[----:B------:R-:W-:-:S02]  /*0a50*/  FADD R26, R26, R5 ;  /* 0x000000051a1a7221 */ /* 0x000fc40000000000 */
[----:B------:R-:W-:Y:S01]  /*0a60*/  FADD R19, R13, R4 ;  /* 0x000000040d137221 */ /* 0x000fe20000000000 */
[----:B------:R-:W-:Y:S01]  /*0a70*/  CS2R R4, SRZ ;  /* 0x0000000000047805 */ /* 0x000fe2000001ff00 */
[----:B------:R-:W-:-:S05]  /*0a80*/  IMAD.WIDE R8, R9, 0x4, R24 ;  /* 0x0000000409087825 */ /* 0x000fca00078e0218 */
[----:B------:R1:W2:Y:S01]  /*0a90*/  @P2 LDG.E.128 R4, desc[UR4][R8.64] ;  /* 0x0000000408042981 */ /* 0x0002a2000c1e1d00 */
[----:B------:R-:W-:Y:S02]  /*0aa0*/  SEL R13, R10, RZ, P4 ;  /* 0x000000ff0a0d7207 */ /* 0x000fe40002000000 */
[----:B------:R-:W-:Y:S02]  /*0ab0*/  SEL R10, R11, RZ, P4 ;  /* 0x000000ff0b0a7207 */ /* 0x000fe40002000000 */
[----:B------:R-:W-:-:S03]  /*0ac0*/  ISETP.GT.AND P3, PT, R21, -0x1, !P3 ;  /* 0xffffffff1500780c */ /* 0x000fc60005f64270 */
        /* <DEDUP_REMOVED lines=9> */
[----:B------:R-:W2:Y:S01]  /*0b60*/  @P3 LDG.E.128 R8, desc[UR4][R4.64] ;  /* 0x0000000404083981 */ /* 0x000ea2000c1e1d00 */
[----:B------:R-:W-:-:S05]  /*0b70*/  VIADD R28, R0, 0x1 ;  /* 0x00000001001c7836 */ /* 0x000fca0000000000 */
[----:B------:R-:W-:Y:S02]  /*0b80*/  ISETP.GE.U32.AND P0, PT, R28, 0x8, PT ;  /* 0x000000081c00780c */ /* 0x000fe40003f06070 */
[----:B------:R-:W-:Y:S02]  /*0b90*/  SEL R6, R6, RZ, P2 ;  /* 0x000000ff06067207 */ /* 0x000fe40001000000 */
[----:B------:R-:W-:Y:S02]  /*0ba0*/  ISETP.GT.AND P5, PT, R3, RZ, !P0 ;  /* 0x000000ff0300720c */ /* 0x000fe400047a4270 */
[----:B------:R-:W-:Y:S01]  /*0bb0*/  SEL R7, R7, RZ, P2 ;  /* 0x000000ff07077207 */ /* 0x000fe20001000000 */
[----:B------:R-:W-:-:S04]  /*0bc0*/  FADD R27, R27, R6 ;  /* 0x000000061b1b7221 */ /* 0x000fc80000000000 */
[----:B------:R-:W-:Y:S01]  /*0bd0*/  FADD R16, R16, R7 ;  /* 0x0000000710107221 */ /* 0x000fe20000000000 */
[----:B------:R-:W-:Y:S02]  /*0be0*/  CS2R R6, SRZ ;  /* 0x0000000000067805 */ /* 0x000fe4000001ff00 */
        /* <DEDUP_REMOVED lines=8> */
[C---:B------:R-:W-:Y:S01]  /*0c70*/  ISETP.GT.AND P1, PT, R3.reuse, 0x5, PT ;  /* 0x000000050300780c */ /* 0x040fe20003f24270 */
[----:B------:R-:W-:Y:S01]  /*0c80*/  FADD R14, R14, R13 ;  /* 0x0000000d0e0e7221 */ /* 0x000fe20000000000 */
[C---:B------:R-:W-:Y:S01]  /*0c90*/  VIADD R13, R3.reuse, 0x2 ;  /* 0x00000002030d7836 */ /* 0x040fe20000000000 */
[----:B------:R-:W-:Y:S02]  /*0ca0*/  ISETP.GE.AND P4, PT, R3, 0x6, PT ;  /* 0x000000060300780c */ /* 0x000fe40003f86270 */
[----:B------:R-:W-:Y:S02]  /*0cb0*/  LOP3.LUT R23, R28, R23, RZ, 0xfc, !PT ;  /* 0x000000171c177212 */ /* 0x000fe400078efcff */
[----:B------:R-:W-:Y:S02]  /*0cc0*/  SEL R28, R13, RZ, !P4 ;  /* 0x000000ff0d1c7207 */ /* 0x000fe40006000000 */
[----:B------:R-:W-:Y:S01]  /*0cd0*/  ISETP.GE.U32.AND P4, PT, R23, 0x8, PT ;  /* 0x000000081700780c */ /* 0x000fe20003f86070 */
[----:B------:R-:W-:-:S02]  /*0ce0*/  VIADD R23, R21, 0x1 ;  /* 0x0000000115177836 */ /* 0x000fc40000000000 */
[----:B------:R-:W-:Y:S02]  /*0cf0*/  VIADD R13, R28, 0x8 ;  /* 0x000000081c0d7836 */ /* 0x000fe40000000000 */
[----:B------:R-:W-:Y:S01]  /*0d00*/  @!P1 IMAD.MOV R13, RZ, RZ, R28 ;  /* 0x000000ffff0d9224 */ /* 0x000fe200078e021c */
[C---:B------:R-:W-:Y:S02]  /*0d10*/  ISETP.GE.U32.AND P1, PT, R23.reuse, 0x8, PT ;  /* 0x000000081700780c */ /* 0x040fe40003f26070 */
[----:B------:R-:W-:Y:S02]  /*0d20*/  LOP3.LUT R12, R23, R12, RZ, 0xfc, !PT ;  /* 0x0000000c170c7212 */ /* 0x000fe400078efcff */
[----:B------:R-:W-:Y:S02]  /*0d30*/  SEL R23, R10, RZ, P3 ;  /* 0x000000ff0a177207 */ /* 0x000fe40001800000 */
[----:B------:R-:W-:Y:S02]  /*0d40*/  SEL R10, R11, RZ, P3 ;  /* 0x000000ff0b0a7207 */ /* 0x000fe40001800000 */
[----:B------:R-:W-:Y:S01]  /*0d50*/  ISETP.GT.AND P3, PT, R2, RZ, !P1 ;  /* 0x000000ff0200720c */ /* 0x000fe20004f64270 */
[----:B------:R-:W-:Y:S01]  /*0d60*/  VIADD R29, R22, 0x2500 ;  /* 0x00002500161d7836 */ /* 0x000fe20000000000 */
[----:B-1----:R-:W-:Y:S01]  /*0d70*/  CS2R R8, SRZ ;  /* 0x0000000000087805 */ /* 0x002fe2000001ff00 */
[----:B------:R-:W-:-:S02]  /*0d80*/  FADD R15, R15, R10 ;  /* 0x0000000a0f0f7221 */ /* 0x000fc40000000000 */
[----:B------:R-:W-:Y:S01]  /*0d90*/  IMAD.WIDE R28, R29, 0x4, R24 ;  /* 0x000000041d1c7825 */ /* 0x000fe200078e0218 */
[----:B--2---:R-:W-:-:S05]  /*0da0*/  SEL R11, R4, RZ, P5 ;  /* 0x000000ff040b7207 */ /* 0x004fca0002800000 */
[----:B------:R-:W-:Y:S01]  /*0db0*/  FADD R18, R18, R11 ;  /* 0x0000000b12127221 */ /* 0x000fe20000000000 */
[----:B------:R-:W-:-:S06]  /*0dc0*/  CS2R R10, SRZ ;  /* 0x00000000000a7805 */ /* 0x000fcc000001ff00 */
[----:B------:R1:W2:Y:S01]  /*0dd0*/  @P3 LDG.E.128 R8, desc[UR4][R28.64] ;  /* 0x000000041c083981 */ /* 0x0002a2000c1e1d00 */
[----:B------:R-:W-:Y:S02]  /*0de0*/  SEL R4, R5, RZ, P5 ;  /* 0x000000ff05047207 */ /* 0x000fe40002800000 */
[----:B------:R-:W-:Y:S02]  /*0df0*/  ISETP.GT.AND P0, PT, R3, -0x1, !P0 ;  /* 0xffffffff0300780c */ /* 0x000fe40004704270 */
[----:B------:R-:W-:Y:S02]  /*0e00*/  SEL R6, R6, RZ, P5 ;  /* 0x000000ff06067207 */ /* 0x000fe40002800000 */
[----:B------:R-:W-:Y:S01]  /*0e10*/  SEL R7, R7, RZ, P5 ;  /* 0x000000ff07077207 */ /* 0x000fe20002800000 */
[----:B------:R-:W-:Y:S01]  /*0e20*/  FADD R14, R14, R23 ;  /* 0x000000170e0e7221 */ /* 0x000fe20000000000 */
[----:B------:R-:W-:Y:S02]  /*0e30*/  VIADD R23, R22, 0x2800 ;  /* 0x0000280016177836 */ /* 0x000fe40000000000 */
[----:B------:R-:W-:Y:S01]  /*0e40*/  FADD R17, R17, R4 ;  /* 0x0000000411117221 */ /* 0x000fe20000000000 */
[----:B------:R-:W-:Y:S01]  /*0e50*/  FADD R27, R27, R6 ;  /* 0x000000061b1b7221 */ /* 0x000fe20000000000 */
[----:B------:R-:W-:Y:S01]  /*0e60*/  FADD R16, R16, R7 ;  /* 0x0000000710107221 */ /* 0x000fe20000000000 */
[----:B------:R-:W-:Y:S01]  /*0e70*/  CS2R R6, SRZ ;  /* 0x0000000000067805 */ /* 0x000fe2000001ff00 */
[----:B-1----:R-:W-:Y:S01]  /*0e80*/  IMAD.WIDE R28, R23, 0x4, R24 ;  /* 0x00000004171c7825 */ /* 0x002fe200078e0218 */
[----:B--2---:R-:W-:-:S05]  /*0e90*/  SEL R5, R8, RZ, P3 ;  /* 0x000000ff08057207 */ /* 0x004fca0001800000 */
[----:B------:R-:W-:Y:S01]  /*0ea0*/  FADD R26, R26, R5 ;  /* 0x000000051a1a7221 */ /* 0x000fe20000000000 */
[----:B------:R-:W-:-:S06]  /*0eb0*/  CS2R R4, SRZ ;  /* 0x0000000000047805 */ /* 0x000fcc000001ff00 */
[----:B------:R1:W2:Y:S01]  /*0ec0*/  @P0 LDG.E.128 R4, desc[UR4][R28.64] ;  /* 0x000000041c040981 */ /* 0x0002a2000c1e1d00 */
[----:B------:R-:W-:Y:S02]  /*0ed0*/  ISETP.GE.U32.AND P2, PT, R12, 0x8, PT ;  /* 0x000000080c00780c */ /* 0x000fe40003f46070 */
[----:B------:R-:W-:Y:S02]  /*0ee0*/  SEL R12, R9, RZ, P3 ;  /* 0x000000ff090c7207 */ /* 0x000fe40001800000 */
[----:B------:R-:W-:Y:S02]  /*0ef0*/  SEL R8, R11, RZ, P3 ;  /* 0x000000ff0b087207 */ /* 0x000fe40001800000 */
[----:B------:R-:W-:Y:S01]  /*0f00*/  ISETP.GT.AND P1, PT, R2, -0x1, !P1 ;  /* 0xffffffff0200780c */ /* 0x000fe20004f24270 */
[----:B------:R-:W-:Y:S01]  /*0f10*/  FADD R12, R19, R12 ;  /* 0x0000000c130c7221 */ /* 0x000fe20000000000 */
[----:B------:R-:W-:Y:S01]  /*0f20*/  SEL R9, R10, RZ, P3 ;  /* 0x000000ff0a097207 */ /* 0x000fe20001800000 */
[----:B------:R-:W-:Y:S01]  /*0f30*/  FADD R19, R15, R8 ;  /* 0x000000080f137221 */ /* 0x000fe20000000000 */
[----:B------:R-:W-:-:S03]  /*0f40*/  VIADD R15, R22, 0x2a00 ;  /* 0x00002a00160f7836 */ /* 0x000fc60000000000 */
[----:B------:R-:W-:Y:S01]  /*0f50*/  FADD R14, R14, R9 ;  /* 0x000000090e0e7221 */ /* 0x000fe20000000000 */
[----:B------:R-:W-:Y:S01]  /*0f60*/  CS2R R8, SRZ ;  /* 0x0000000000087805 */ /* 0x000fe2000001ff00 */
[----:B-1----:R-:W-:Y:S01]  /*0f70*/  IMAD.WIDE R28, R15, 0x4, R24 ;  /* 0x000000040f1c7825 */ /* 0x002fe200078e0218 */
[----:B--2---:R-:W-:-:S05]  /*0f80*/  SEL R11, R4, RZ, P0 ;  /* 0x000000ff040b7207 */ /* 0x004fca0000000000 */
[----:B------:R-:W-:Y:S01]  /*0f90*/  FADD R18, R18, R11 ;  /* 0x0000000b12127221 */ /* 0x000fe20000000000 */
[----:B------:R-:W-:-:S06]  /*0fa0*/  CS2R R10, SRZ ;  /* 0x00000000000a7805 */ /* 0x000fcc000001ff00 */
[----:B------:R1:W2:Y:S01]  /*0fb0*/  @P1 LDG.E.128 R8, desc[UR4][R28.64] ;  /* 0x000000041c081981 */ /* 0x0002a2000c1e1d00 */
[----:B------:R-:W-:Y:S02]  /*0fc0*/  SEL R4, R5, RZ, P0 ;  /* 0x000000ff05047207 */ /* 0x000fe40000000000 */
[----:B------:R-:W-:Y:S02]  /*0fd0*/  SEL R6, R6, RZ, P0 ;  /* 0x000000ff06067207 */ /* 0x000fe40000000000 */
[----:B------:R-:W-:Y:S02]  /*0fe0*/  SEL R7, R7, RZ, P0 ;  /* 0x000000ff07077207 */ /* 0x000fe40000000000 */
[----:B------:R-:W-:Y:S01]  /*0ff0*/  ISETP.GT.AND P0, PT, R2, 0x5, PT ;  /* 0x000000050200780c */ /* 0x000fe20003f04270 */
[----:B------:R-:W-:Y:S01]  /*1000*/  VIADD R15, R22, 0x2d00 ;  /* 0x00002d00160f7836 */ /* 0x000fe20000000000 */
[----:B------:R-:W-:-:S03]  /*1010*/  ISETP.GE.AND P3, PT, R2, 0x6, PT ;  /* 0x000000060200780c */ /* 0x000fc60003f66270 */
[----:B-1----:R-:W-:Y:S01]  /*1020*/  IMAD.WIDE R28, R15, 0x4, R24 ;  /* 0x000000040f1c7825 */ /* 0x002fe200078e0218 */
[----:B------:R-:W-:-:S04]  /*1030*/  LEA.HI R20, R20, R20, RZ, 0x3 ;  /* 0x0000001414147211 */ /* 0x000fc800078f18ff */
[----:B------:R-:W-:Y:S01]  /*1040*/  LOP3.LUT R20, R20, 0xfffffff8, RZ, 0xc0, !PT ;  /* 0xfffffff814147812 */ /* 0x000fe200078ec0ff */
[----:B------:R-:W-:Y:S01]  /*1050*/  FADD R17, R17, R4 ;  /* 0x0000000411117221 */ /* 0x000fe20000000000 */
[----:B------:R-:W-:Y:S01]  /*1060*/  FADD R27, R27, R6 ;  /* 0x000000061b1b7221 */ /* 0x000fe20000000000 */
[----:B------:R-:W-:Y:S01]  /*1070*/  FADD R16, R16, R7 ;  /* 0x0000000710107221 */ /* 0x000fe20000000000 */
[----:B------:R-:W-:Y:S02]  /*1080*/  CS2R R6, SRZ ;  /* 0x0000000000067805 */ /* 0x000fe4000001ff00 */
[----:B--2---:R-:W-:Y:S01]  /*1090*/  SEL R5, R8, RZ, P1 ;  /* 0x000000ff08057207 */ /* 0x004fe20000800000 */
[----:B------:R-:W-:Y:S01]  /*10a0*/  VIADD R8, R2, 0x2 ;  /* 0x0000000202087836 */ /* 0x000fe20000000000 */
[----:B------:R-:W-:-:S04]  /*10b0*/  SEL R9, R9, RZ, P1 ;  /* 0x000000ff09097207 */ /* 0x000fc80000800000 */
[----:B------:R-:W-:Y:S01]  /*10c0*/  SEL R15, R8, RZ, !P3 ;  /* 0x000000ff080f7207 */ /* 0x000fe20005800000 */
[----:B------:R-:W-:-:S04]  /*10d0*/  FADD R9, R12, R9 ;  /* 0x000000090c097221 */ /* 0x000fc80000000000 */
[----:B------:R-:W-:Y:S02]  /*10e0*/  VIADD R8, R15, 0x8 ;  /* 0x000000080f087836 */ /* 0x000fe40000000000 */
[----:B------:R-:W-:Y:S01]  /*10f0*/  @!P0 IMAD.MOV R8, RZ, RZ, R15 ;  /* 0x000000ffff088224 */ /* 0x000fe200078e020f */
[C---:B------:R-:W-:Y:S01]  /*1100*/  ISETP.GT.AND P0, PT, R21.reuse, 0x5, PT ;  /* 0x000000051500780c */ /* 0x040fe20003f04270 */
[C---:B------:R-:W-:Y:S01]  /*1110*/  VIADD R12, R21.reuse, 0x2 ;  /* 0x00000002150c7836 */ /* 0x040fe20000000000 */
[----:B------:R-:W-:-:S04]  /*1120*/  ISETP.GE.AND P3, PT, R21, 0x6, PT ;  /* 0x000000061500780c */ /* 0x000fc80003f66270 */
[----:B------:R-:W-:Y:S02]  /*1130*/  SEL R12, R12, RZ, !P3 ;  /* 0x000000ff0c0c7207 */ /* 0x000fe40005800000 */
[----:B------:R-:W-:-:S03]  /*1140*/  SEL R15, R10, RZ, P1 ;  /* 0x000000ff0a0f7207 */ /* 0x000fc60000800000 */
[----:B------:R-:W-:Y:S02]  /*1150*/  VIADD R23, R12, 0x8 ;  /* 0x000000080c177836 */ /* 0x000fe40000000000 */
[----:B------:R-:W-:Y:S02]  /*1160*/  @!P0 IMAD.MOV R23, RZ, RZ, R12 ;  /* 0x000000ffff178224 */ /* 0x000fe400078e020c */
[----:B------:R-:W-:-:S04]  /*1170*/  IMAD.HI R12, R22, 0x66666667, RZ ;  /* 0x66666667160c7827 */ /* 0x000fc800078e02ff */
[----:B------:R-:W-:Y:S01]  /*1180*/  FADD R10, R14, R15 ;  /* 0x0000000f0e0a7221 */ /* 0x000fe20000000000 */
[----:B------:R-:W-:-:S04]  /*1190*/  SHF.R.U32.HI R15, RZ, 0x1f, R12 ;  /* 0x0000001fff0f7819 */ /* 0x000fc8000001160c */
[----:B------:R-:W-:-:S05]  /*11a0*/  LEA.HI.SX32 R15, R12, R15, 0x14 ;  /* 0x0000000f0c0f7211 */ /* 0x000fca00078fa2ff */
[----:B------:R-:W-:Y:S01]  /*11b0*/  IMAD.IADD R15, R15, 0x1, -R20 ;  /* 0x000000010f0f7824 */ /* 0x000fe200078e0a14 */
[----:B------:R-:W-:-:S04]  /*11c0*/  ISETP.GT.AND P0, PT, R3, 0x1, PT ;  /* 0x000000010300780c */ /* 0x000fc80003f04270 */
[C---:B------:R-:W-:Y:S01]  /*11d0*/  ISETP.GT.AND P5, PT, R15.reuse, 0x5, PT ;  /* 0x000000050f00780c */ /* 0x040fe20003fa4270 */
[C---:B------:R-:W-:Y:S01]  /*11e0*/  VIADD R12, R15.reuse, 0x2 ;  /* 0x000000020f0c7836 */ /* 0x040fe20000000000 */
[----:B------:R-:W-:Y:S01]  /*11f0*/  ISETP.GE.AND P6, PT, R15, 0x6, PT ;  /* 0x000000060f00780c */ /* 0x000fe20003fc6270 */
[----:B------:R-:W-:Y:S01]  /*1200*/  VIADD R3, R3, 0xffffffff ;  /* 0xffffffff03037836 */ /* 0x000fe20000000000 */
[C---:B------:R-:W-:Y:S01]  /*1210*/  ISETP.GT.AND P3, PT, R0.reuse, 0x1, PT ;  /* 0x000000010000780c */ /* 0x040fe20003f64270 */
[----:B------:R-:W-:Y:S02]  /*1220*/  VIADD R0, R0, 0xffffffff ;  /* 0xffffffff00007836 */ /* 0x000fe40000000000 */
[----:B------:R-:W-:Y:S01]  /*1230*/  FADD R26, R26, R5 ;  /* 0x000000051a1a7221 */ /* 0x000fe20000000000 */
[----:B------:R-:W-:Y:S02]  /*1240*/  SEL R12, R12, RZ, !P6 ;  /* 0x000000ff0c0c7207 */ /* 0x000fe40007000000 */
[----:B------:R-:W-:-:S02]  /*1250*/  CS2R R4, SRZ ;  /* 0x0000000000047805 */ /* 0x000fc4000001ff00 */
[----:B------:R-:W-:Y:S02]  /*1260*/  SEL R3, R3, RZ, P0 ;  /* 0x000000ff03037207 */ /* 0x000fe40000000000 */
[----:B------:R-:W-:Y:S01]  /*1270*/  SEL R0, R0, RZ, P3 ;  /* 0x000000ff00007207 */ /* 0x000fe20001800000 */
[----:B------:R-:W-:Y:S02]  /*1280*/  VIADD R14, R12, 0x8 ;  /* 0x000000080c0e7836 */ /* 0x000fe40000000000 */
[----:B------:R-:W-:Y:S01]  /*1290*/  @!P5 IMAD.MOV R14, RZ, RZ, R12 ;  /* 0x000000ffff0ed224 */ /* 0x000fe200078e020c */
[----:B------:R-:W2:Y:S01]  /*12a0*/  @!P4 LDG.E.128 R4, desc[UR4][R28.64] ;  /* 0x000000041c04c981 */ /* 0x000ea2000c1e1d00 */
[----:B------:R-:W-:Y:S02]  /*12b0*/  IMAD R12, R3, R0, RZ ;  /* 0x00000000030c7224 */ /* 0x000fe400078e02ff */
[----:B------:R-:W-:Y:S02]  /*12c0*/  IMAD R15, R0, R13, RZ ;  /* 0x0000000d000f7224 */ /* 0x000fe400078e02ff */
[----:B------:R-:W-:-:S02]  /*12d0*/  IMAD R0, R13, R14, R12 ;  /* 0x0000000e0d007224 */ /* 0x000fc400078e020c */
[----:B------:R-:W-:Y:S02]  /*12e0*/  VIADD R13, R22, 0x2f00 ;  /* 0x00002f00160d7836 */ /* 0x000fe40000000000 */
[----:B------:R-:W-:Y:S01]  /*12f0*/  IMAD R3, R3, R14, R15 ;  /* 0x0000000e03037224 */ /* 0x000fe200078e020f */
[----:B------:R-:W-:Y:S01]  /*1300*/  CS2R R14, SRZ ;  /* 0x00000000000e7805 */ /* 0x000fe2000001ff00 */
[----:B------:R-:W-:Y:S01]  /*1310*/  IMAD.WIDE R24, R13, 0x4, R24 ;  /* 0x000000040d187825 */ /* 0x000fe200078e0218 */
[----:B------:R-:W-:-:S06]  /*1320*/  CS2R R12, SRZ ;  /* 0x00000000000c7805 */ /* 0x000fcc000001ff00 */
[----:B------:R-:W3:Y:S01]  /*1330*/  @!P2 LDG.E.128 R12, desc[UR4][R24.64] ;  /* 0x00000004180ca981 */ /* 0x000ee2000c1e1d00 */
[C---:B------:R-:W-:Y:S01]  /*1340*/  ISETP.GT.AND P0, PT, R2.reuse, 0x1, PT ;  /* 0x000000010200780c */ /* 0x040fe20003f04270 */
[----:B------:R-:W-:Y:S01]  /*1350*/  VIADD R2, R2, 0xffffffff ;  /* 0xffffffff02027836 */ /* 0x000fe20000000000 */
[C---:B------:R-:W-:Y:S01]  /*1360*/  ISETP.GT.AND P3, PT, R21.reuse, 0x1, PT ;  /* 0x000000011500780c */ /* 0x040fe20003f64270 */
[----:B------:R-:W-:-:S03]  /*1370*/  VIADD R21, R21, 0xffffffff ;  /* 0xffffffff15157836 */ /* 0x000fc60000000000 */
[----:B------:R-:W-:Y:S02]  /*1380*/  SEL R2, R2, RZ, P0 ;  /* 0x000000ff02027207 */ /* 0x000fe40000000000 */
[----:B------:R-:W-:Y:S01]  /*1390*/  SEL R21, R21, RZ, P3 ;  /* 0x000000ff15157207 */ /* 0x000fe20001800000 */
[----:B------:R-:W-:-:S04]  /*13a0*/  IMAD.IADD R3, R0, 0x1, -R3 ;  /* 0x0000000100037824 */ /* 0x000fc800078e0a03 */
[----:B------:R-:W-:Y:S02]  /*13b0*/  IMAD R0, R2, R21, RZ ;  /* 0x0000001502007224 */ /* 0x000fe400078e02ff */
[----:B------:R-:W-:Y:S02]  /*13c0*/  IMAD R21, R21, R8, RZ ;  /* 0x0000000815157224 */ /* 0x000fe400078e02ff */
[-C--:B------:R-:W-:Y:S02]  /*13d0*/  IMAD R20, R8, R23.reuse, R0 ;  /* 0x0000001708147224 */ /* 0x080fe400078e0200 */
[----:B------:R-:W-:Y:S01]  /*13e0*/  IMAD R21, R2, R23, R21 ;  /* 0x0000001702157224 */ /* 0x000fe200078e0215 */
[----:B------:R-:W-:-:S03]  /*13f0*/  SEL R0, R11, RZ, P1 ;  /* 0x000000ff0b007207 */ /* 0x000fc60000800000 */
[----:B------:R-:W-:Y:S01]  /*1400*/  IMAD.IADD R20, R20, 0x1, -R21 ;  /* 0x0000000114147824 */ /* 0x000fe200078e0a15 */
[----:B------:R-:W-:Y:S01]  /*1410*/  I2FP.F32.S32 R8, R3 ;  /* 0x0000000300087245 */ /* 0x000fe20000201400 */
[----:B------:R-:W-:Y:S01]  /*1420*/  FADD R19, R19, R0 ;  /* 0x0000000013137221 */ /* 0x000fe20000000000 */
[----:B------:R-:W1:Y:S02]  /*1430*/  LDC.64 R2, c[0x0][0x218] ;  /* 0x00008600ff027b82 */ /* 0x000e640000000a00 */
[----:B------:R-:W-:Y:S02]  /*1440*/  I2FP.F32.S32 R0, R20 ;  /* 0x0000001400007245 */ /* 0x000fe40000201400 */
[----:B------:R-:W-:Y:S02]  /*1450*/  FSETP.GT.AND P0, PT, |R8|, 8.50705917302346158658e+37, PT ;  /* 0x7e8000000800780b */ /* 0x000fe40003f04200 */
[----:B------:R-:W-:Y:S02]  /*1460*/  FSETP.GT.AND P1, PT, |R0|, 8.50705917302346158658e+37, PT ;  /* 0x7e8000000000780b */ /* 0x000fe40003f24200 */
[----:B------:R-:W-:-:S09]  /*1470*/  FSETP.GEU.AND P3, PT, |R8|, 1.175494350822287508e-38, PT ;  /* 0x008000000800780b */ /* 0x000fd20003f6e200 */
[----:B------:R-:W-:-:S04]  /*1480*/  @P0 FMUL R8, R8, 0.25 ;  /* 0x3e80000008080820 */ /* 0x000fc80000400000 */
[----:B------:R-:W-:-:S06]  /*1490*/  @!P3 FMUL R8, R8, 16777216 ;  /* 0x4b8000000808b820 */ /* 0x000fcc0000400000 */
[----:B------:R-:W4:Y:S01]  /*14a0*/  MUFU.RCP R8, R8 ;  /* 0x0000000800087308 */ /* 0x000f220000001000 */
[----:B-1----:R-:W-:Y:S01]  /*14b0*/  IMAD.WIDE R2, R22, 0x4, R2 ;  /* 0x0000000416027825 */ /* 0x002fe200078e0202 */
[----:B--2---:R-:W-:Y:S02]  /*14c0*/  SEL R11, R4, RZ, !P4 ;  /* 0x000000ff040b7207 */ /* 0x004fe40006000000 */
[----:B------:R-:W-:Y:S02]  /*14d0*/  SEL R20, R5, RZ, !P4 ;  /* 0x000000ff05147207 */ /* 0x000fe40006000000 */
[----:B------:R-:W-:Y:S02]  /*14e0*/  SEL R6, R6, RZ, !P4 ;  /* 0x000000ff06067207 */ /* 0x000fe40006000000 */
[----:B------:R-:W-:Y:S02]  /*14f0*/  SEL R7, R7, RZ, !P4 ;  /* 0x000000ff07077207 */ /* 0x000fe40006000000 */
[C---:B------:R-:W-:Y:S01]  /*1500*/  FSETP.GEU.AND P4, PT, |R0|.reuse, 1.175494350822287508e-38, PT ;  /* 0x008000000000780b */ /* 0x040fe20003f8e200 */
[----:B------:R-:W-:Y:S01]  /*1510*/  @P1 FMUL R0, R0, 0.25 ;  /* 0x3e80000000001820 */ /* 0x000fe20000400000 */
[----:B------:R-:W-:Y:S01]  /*1520*/  FADD R4, R18, R11 ;  /* 0x0000000b12047221 */ /* 0x000fe20000000000 */
[----:B------:R-:W-:Y:S01]  /*1530*/  FADD R5, R17, R20 ;  /* 0x0000001411057221 */ /* 0x000fe20000000000 */
[----:B------:R-:W-:Y:S01]  /*1540*/  FADD R6, R27, R6 ;  /* 0x000000061b067221 */ /* 0x000fe20000000000 */
[----:B---3--:R-:W-:-:S08]  /*1550*/  SEL R11, R12, RZ, !P2 ;  /* 0x000000ff0c0b7207 */ /* 0x008fd00005000000 */
[----:B------:R-:W-:Y:S01]  /*1560*/  @!P4 FMUL R0, R0, 16777216 ;  /* 0x4b8000000000c820 */ /* 0x000fe20000400000 */
[----:B------:R-:W-:Y:S02]  /*1570*/  SEL R12, R13, RZ, !P2 ;  /* 0x000000ff0d0c7207 */ /* 0x000fe40005000000 */
[----:B------:R-:W-:Y:S02]  /*1580*/  SEL R13, R14, RZ, !P2 ;  /* 0x000000ff0e0d7207 */ /* 0x000fe40005000000 */
[----:B------:R-:W-:Y:S01]  /*1590*/  SEL R14, R15, RZ, !P2 ;  /* 0x000000ff0f0e7207 */ /* 0x000fe20005000000 */
[----:B------:R-:W1:Y:S01]  /*15a0*/  MUFU.RCP R0, R0 ;  /* 0x0000000000007308 */ /* 0x000e620000001000 */
[----:B------:R-:W-:Y:S01]  /*15b0*/  FADD R7, R16, R7 ;  /* 0x0000000710077221 */ /* 0x000fe20000000000 */
[----:B------:R-:W-:Y:S01]  /*15c0*/  FADD R11, R26, R11 ;  /* 0x0000000b1a0b7221 */ /* 0x000fe20000000000 */
[----:B------:R-:W-:Y:S01]  /*15d0*/  FADD R9, R9, R12 ;  /* 0x0000000c09097221 */ /* 0x000fe20000000000 */
[----:B------:R-:W-:Y:S01]  /*15e0*/  FADD R10, R10, R13 ;  /* 0x0000000d0a0a7221 */ /* 0x000fe20000000000 */
[----:B------:R-:W-:Y:S01]  /*15f0*/  FADD R14, R19, R14 ;  /* 0x0000000e130e7221 */ /* 0x000fe20000000000 */
[----:B------:R-:W-:Y:S01]  /*1600*/  @P0 FMUL R4, R4, 0.25 ;  /* 0x3e80000004040820 */ /* 0x000fe20000400000 */
[----:B------:R-:W-:Y:S01]  /*1610*/  @P0 FMUL R5, R5, 0.25 ;  /* 0x3e80000005050820 */ /* 0x000fe20000400000 */
[----:B------:R-:W-:Y:S01]  /*1620*/  @P0 FMUL R6, R6, 0.25 ;  /* 0x3e80000006060820 */ /* 0x000fe20000400000 */
[----:B------:R-:W-:Y:S01]  /*1630*/  @P0 FMUL R7, R7, 0.25 ;  /* 0x3e80000007070820 */ /* 0x000fe20000400000 */
[----:B------:R-:W-:Y:S01]  /*1640*/  @P1 FMUL R11, R11, 0.25 ;  /* 0x3e8000000b0b1820 */ /* 0x000fe20000400000 */
[----:B------:R-:W-:Y:S01]  /*1650*/  @P1 FMUL R9, R9, 0.25 ;  /* 0x3e80000009091820 */ /* 0x000fe20000400000 */
[----:B------:R-:W-:Y:S01]  /*1660*/  @P1 FMUL R10, R10, 0.25 ;  /* 0x3e8000000a0a1820 */ /* 0x000fe20000400000 */
[----:B------:R-:W-:Y:S01]  /*1670*/  @P1 FMUL R14, R14, 0.25 ;  /* 0x3e8000000e0e1820 */ /* 0x000fe20000400000 */
[----:B------:R-:W-:Y:S01]  /*1680*/  @!P3 FMUL R4, R4, 16777216 ;  /* 0x4b8000000404b820 */ /* 0x000fe20000400000 */
[----:B------:R-:W-:Y:S01]  /*1690*/  @!P3 FMUL R5, R5, 16777216 ;  /* 0x4b8000000505b820 */ /* 0x000fe20000400000 */
[----:B------:R-:W-:Y:S01]  /*16a0*/  @!P3 FMUL R6, R6, 16777216 ;  /* 0x4b8000000606b820 */ /* 0x000fe20000400000 */
[----:B------:R-:W-:Y:S01]  /*16b0*/  @!P3 FMUL R7, R7, 16777216 ;  /* 0x4b8000000707b820 */ /* 0x000fe20000400000 */
[----:B------:R-:W-:Y:S01]  /*16c0*/  @!P4 FMUL R11, R11, 16777216 ;  /* 0x4b8000000b0bc820 */ /* 0x000fe20000400000 */
[----:B------:R-:W-:Y:S01]  /*16d0*/  @!P4 FMUL R9, R9, 16777216 ;  /* 0x4b8000000909c820 */ /* 0x000fe20000400000 */
[----:B------:R-:W-:Y:S01]  /*16e0*/  @!P4 FMUL R10, R10, 16777216 ;  /* 0x4b8000000a0ac820 */ /* 0x000fe20000400000 */
[----:B------:R-:W-:Y:S01]  /*16f0*/  @!P4 FMUL R14, R14, 16777216 ;  /* 0x4b8000000e0ec820 */ /* 0x000fe20000400000 */
[C---:B----4-:R-:W-:Y:S01]  /*1700*/  FMUL R4, R8.reuse, R4 ;  /* 0x0000000408047220 */ /* 0x050fe20000400000 */
[C---:B------:R-:W-:Y:S01]  /*1710*/  FMUL R5, R8.reuse, R5 ;  /* 0x0000000508057220 */ /* 0x040fe20000400000 */
[C---:B------:R-:W-:Y:S01]  /*1720*/  FMUL R6, R8.reuse, R6 ;  /* 0x0000000608067220 */ /* 0x040fe20000400000 */
[----:B------:R-:W-:Y:S01]  /*1730*/  FMUL R7, R8, R7 ;  /* 0x0000000708077220 */ /* 0x000fe20000400000 */
[C---:B-1----:R-:W-:Y:S01]  /*1740*/  FMUL R8, R0.reuse, R11 ;  /* 0x0000000b00087220 */ /* 0x042fe20000400000 */
[C---:B------:R-:W-:Y:S01]  /*1750*/  FMUL R9, R0.reuse, R9 ;  /* 0x0000000900097220 */ /* 0x040fe20000400000 */
[C---:B------:R-:W-:Y:S01]  /*1760*/  FMUL R10, R0.reuse, R10 ;  /* 0x0000000a000a7220 */ /* 0x040fe20000400000 */
[----:B------:R-:W-:Y:S01]  /*1770*/  FMUL R11, R0, R14 ;  /* 0x0000000e000b7220 */ /* 0x000fe20000400000 */
[----:B------:R-:W-:Y:S04]  /*1780*/  STG.E.128 desc[UR4][R2.64], R4 ;  /* 0x0000000402007986 */ /* 0x000fe8000c101d04 */
[----:B------:R-:W-:Y:S01]  /*1790*/  STG.E.128 desc[UR4][R2.64+0x800], R8 ;  /* 0x0008000802007986 */ /* 0x000fe2000c101d04 */
[----:B------:R-:W-:Y:S05]  /*17a0*/  EXIT ;  /* 0x000000000000794d */ /* 0x000fea0003800000 */
.L_x_0:
[----:B------:R-:W-:-:S00]  /*17b0*/  BRA `(.L_x_0) ;  /* 0xfffffffc00fc7947 */ /* 0x000fc0000383ffff */
[----:B------:R-:W-:-:S00]  /*17c0*/  NOP ;  /* 0x0000000000007918 */ /* 0x000fc00000000000 */
        /* <DEDUP_REMOVED lines=11> */
.L_x_1:


//--------------------- .nv.constant0.triton_poi_fused_avg_pool2d_49 --------------------------
	.section	.nv.constant0.triton_poi_fused_avg_pool2d_49,"a",@progbits
	.sectionflags	@""
	.align	4
.nv.constant0.triton_poi_fused_avg_pool2d_49:
	.zero		548
